//
// Generated by NVIDIA NVVM Compiler
//
// Compiler Build ID: CL-36424714
// Cuda compilation tools, release 13.0, V13.0.88
// Based on NVVM 20.0.0
//

.version 9.0
.target sm_100
.address_size 64

	// .globl	_Z17edge_parallel_bfsPiS_S_ii
// _ZZ17edge_parallel_bfsPiS_S_iiE13current_depth has been demoted
// _ZZ17edge_parallel_bfsPiS_S_iiE4done has been demoted

.visible .entry _Z17edge_parallel_bfsPiS_S_ii(
	.param .u64 .ptr .align 1 _Z17edge_parallel_bfsPiS_S_ii_param_0,
	.param .u64 .ptr .align 1 _Z17edge_parallel_bfsPiS_S_ii_param_1,
	.param .u64 .ptr .align 1 _Z17edge_parallel_bfsPiS_S_ii_param_2,
	.param .u32 _Z17edge_parallel_bfsPiS_S_ii_param_3,
	.param .u32 _Z17edge_parallel_bfsPiS_S_ii_param_4
)
{
	.reg .pred 	%p<12>;
	.reg .b32 	%r<27>;
	.reg .b64 	%rd<17>;
	// demoted variable
	.shared .align 4 .u32 _ZZ17edge_parallel_bfsPiS_S_iiE13current_depth;
	// demoted variable
	.shared .align 4 .u32 _ZZ17edge_parallel_bfsPiS_S_iiE4done;
	ld.param.u64 	%rd7, [_Z17edge_parallel_bfsPiS_S_ii_param_0];
	ld.param.u64 	%rd5, [_Z17edge_parallel_bfsPiS_S_ii_param_1];
	ld.param.u64 	%rd6, [_Z17edge_parallel_bfsPiS_S_ii_param_2];
	ld.param.u32 	%r11, [_Z17edge_parallel_bfsPiS_S_ii_param_3];
	ld.param.u32 	%r12, [_Z17edge_parallel_bfsPiS_S_ii_param_4];
	cvta.to.global.u64 	%rd1, %rd7;
	mov.u32 	%r1, %tid.x;
	setp.ge.s32 	%p1, %r1, %r11;
	@%p1 bra 	$L__BB0_3;
	mov.u32 	%r2, %ntid.x;
	mov.u32 	%r25, %r1;
$L__BB0_2:
	mul.wide.s32 	%rd8, %r25, 4;
	add.s64 	%rd9, %rd1, %rd8;
	mov.b32 	%r13, 1000000000;
	st.global.u32 	[%rd9], %r13;
	add.s32 	%r25, %r25, %r2;
	setp.lt.s32 	%p2, %r25, %r11;
	@%p2 bra 	$L__BB0_2;
$L__BB0_3:
	setp.ne.s32 	%p3, %r1, 0;
	@%p3 bra 	$L__BB0_5;
	mov.b32 	%r14, 0;
	st.shared.u32 	[_ZZ17edge_parallel_bfsPiS_S_iiE13current_depth], %r14;
	st.shared.u32 	[_ZZ17edge_parallel_bfsPiS_S_iiE4done], %r14;
	st.global.u32 	[%rd1], %r14;
$L__BB0_5:
	bar.sync 	0;
	ld.shared.u32 	%r15, [_ZZ17edge_parallel_bfsPiS_S_iiE4done];
	setp.ne.s32 	%p4, %r15, 0;
	@%p4 bra 	$L__BB0_18;
	shl.b32 	%r5, %r12, 1;
	mov.u32 	%r6, %ntid.x;
	cvta.to.global.u64 	%rd2, %rd5;
	cvta.to.global.u64 	%rd3, %rd6;
$L__BB0_7:
	setp.ne.s32 	%p5, %r1, 0;
	@%p5 bra 	$L__BB0_9;
	mov.b32 	%r16, 1;
	st.shared.u32 	[_ZZ17edge_parallel_bfsPiS_S_iiE4done], %r16;
$L__BB0_9:
	setp.ge.s32 	%p6, %r1, %r5;
	bar.sync 	0;
	@%p6 bra 	$L__BB0_15;
	ld.shared.u32 	%r7, [_ZZ17edge_parallel_bfsPiS_S_iiE13current_depth];
	add.s32 	%r8, %r7, 1;
	mov.u32 	%r26, %r1;
$L__BB0_11:
	mul.wide.s32 	%rd10, %r26, 4;
	add.s64 	%rd11, %rd2, %rd10;
	ld.global.u32 	%r17, [%rd11];
	mul.wide.s32 	%rd12, %r17, 4;
	add.s64 	%rd13, %rd1, %rd12;
	ld.global.u32 	%r18, [%rd13];
	setp.ne.s32 	%p7, %r18, %r7;
	@%p7 bra 	$L__BB0_14;
	mov.b32 	%r19, 0;
	st.shared.u32 	[_ZZ17edge_parallel_bfsPiS_S_iiE4done], %r19;
	add.s64 	%rd15, %rd3, %rd10;
	ld.global.u32 	%r20, [%rd15];
	mul.wide.s32 	%rd16, %r20, 4;
	add.s64 	%rd4, %rd1, %rd16;
	ld.global.u32 	%r21, [%rd4];
	setp.le.s32 	%p8, %r21, %r8;
	@%p8 bra 	$L__BB0_14;
	st.global.u32 	[%rd4], %r8;
$L__BB0_14:
	add.s32 	%r26, %r26, %r6;
	setp.lt.s32 	%p9, %r26, %r5;
	@%p9 bra 	$L__BB0_11;
$L__BB0_15:
	setp.ne.s32 	%p10, %r1, 0;
	@%p10 bra 	$L__BB0_17;
	ld.shared.u32 	%r22, [_ZZ17edge_parallel_bfsPiS_S_iiE13current_depth];
	add.s32 	%r23, %r22, 1;
	st.shared.u32 	[_ZZ17edge_parallel_bfsPiS_S_iiE13current_depth], %r23;
$L__BB0_17:
	bar.sync 	0;
	ld.shared.u32 	%r24, [_ZZ17edge_parallel_bfsPiS_S_iiE4done];
	setp.eq.s32 	%p11, %r24, 0;
	@%p11 bra 	$L__BB0_7;
$L__BB0_18:
	ret;

}


// ===== COMPILED SASS (sm_100) =====

	.target	sm_100

	.elftype	@"ET_EXEC"


//--------------------- .note.nv.tkinfo           --------------------------
	.section	.note.nv.tkinfo,"",@"SHT_NOTE"
	.sectionflags	@"SHF_NOTE_NV_TKINFO"
	.tkinfo
        /*0018*/ 	.word	0x00000002
        /*0030*/ 	.string	""
        /*0030*/ 	.string	"ptxas"
        /*0030*/ 	.string	"Cuda compilation tools, release 13.0, V13.0.88"
        /*0030*/ 	.string	"Build cuda_13.0.r13.0/compiler.36424714_0"
        /*0030*/ 	.string	"-arch sm_100 -m 64 "



//--------------------- .note.nv.cuinfo           --------------------------
	.section	.note.nv.cuinfo,"",@"SHT_NOTE"
	.sectionflags	@"SHF_NOTE_NV_CUINFO"
        /*0018*/ 	.short	0x0002
        /*001a*/ 	.short	0x0064
        /*001c*/ 	.short	0x0082
	.zero		2


//--------------------- .nv.info                  --------------------------
	.section	.nv.info,"",@"SHT_CUDA_INFO"
	.align	4


	//----- nvinfo : EIATTR_REGCOUNT
	.align		4
        /*0000*/ 	.byte	0x04, 0x2f
        /*0002*/ 	.short	(.L_1 - .L_0)
	.align		4
.L_0:
        /*0004*/ 	.word	index@(_Z17edge_parallel_bfsPiS_S_ii)
        /*0008*/ 	.word	0x00000014


	//----- nvinfo : EIATTR_FRAME_SIZE
	.align		4
.L_1:
        /*000c*/ 	.byte	0x04, 0x11
        /*000e*/ 	.short	(.L_3 - .L_2)
	.align		4
.L_2:
        /*0010*/ 	.word	index@(_Z17edge_parallel_bfsPiS_S_ii)
        /*0014*/ 	.word	0x00000000


	//----- nvinfo : EIATTR_MIN_STACK_SIZE
	.align		4
.L_3:
        /*0018*/ 	.byte	0x04, 0x12
        /*001a*/ 	.short	(.L_5 - .L_4)
	.align		4
.L_4:
        /*001c*/ 	.word	index@(_Z17edge_parallel_bfsPiS_S_ii)
        /*0020*/ 	.word	0x00000000
.L_5:


//--------------------- .nv.compat                --------------------------
	.section	.nv.compat,"",@"SHT_CUDA_COMPAT_INFO"
	.align	4
        /*0000*/ 	.byte	0x02, 0x09, 0x00, 0x00, 0x02, 0x02, 0x01, 0x00, 0x02, 0x05, 0x05, 0x00, 0x03, 0x07, 0x01, 0x01
        /*0010*/ 	.byte	0x02, 0x03, 0x00, 0x00, 0x02, 0x06, 0x01, 0x00, 0x04, 0x0b, 0x08, 0x00, 0x09, 0x00, 0x00, 0x00
        /*0020*/ 	.byte	0x00, 0x00, 0x00, 0x00


//--------------------- .nv.info._Z17edge_parallel_bfsPiS_S_ii --------------------------
	.section	.nv.info._Z17edge_parallel_bfsPiS_S_ii,"",@"SHT_CUDA_INFO"
	.sectionflags	@""
	.align	4


	//----- nvinfo : EIATTR_CUDA_API_VERSION
	.align		4
        /*0000*/ 	.byte	0x04, 0x37
        /*0002*/ 	.short	(.L_7 - .L_6)
.L_6:
        /*0004*/ 	.word	0x00000082


	//----- nvinfo : EIATTR_KPARAM_INFO
	.align		4
.L_7:
        /*0008*/ 	.byte	0x04, 0x17
        /*000a*/ 	.short	(.L_9 - .L_8)
.L_8:
        /*000c*/ 	.word	0x00000000
        /*0010*/ 	.short	0x0004
        /*0012*/ 	.short	0x001c
        /*0014*/ 	.byte	0x00, 0xf0, 0x11, 0x00


	//----- nvinfo : EIATTR_KPARAM_INFO
	.align		4
.L_9:
        /*0018*/ 	.byte	0x04, 0x17
        /*001a*/ 	.short	(.L_11 - .L_10)
.L_10:
        /*001c*/ 	.word	0x00000000
        /*0020*/ 	.short	0x0003
        /*0022*/ 	.short	0x0018
        /*0024*/ 	.byte	0x00, 0xf0, 0x11, 0x00


	//----- nvinfo : EIATTR_KPARAM_INFO
	.align		4
.L_11:
        /*0028*/ 	.byte	0x04, 0x17
        /*002a*/ 	.short	(.L_13 - .L_12)
.L_12:
        /*002c*/ 	.word	0x00000000
        /*0030*/ 	.short	0x0002
        /*0032*/ 	.short	0x0010
        /*0034*/ 	.byte	0x00, 0xf5, 0x21, 0x00


	//----- nvinfo : EIATTR_KPARAM_INFO
	.align		4
.L_13:
        /*0038*/ 	.byte	0x04, 0x17
        /*003a*/ 	.short	(.L_15 - .L_14)
.L_14:
        /*003c*/ 	.word	0x00000000
        /*0040*/ 	.short	0x0001
        /*0042*/ 	.short	0x0008
        /*0044*/ 	.byte	0x00, 0xf5, 0x21, 0x00


	//----- nvinfo : EIATTR_KPARAM_INFO
	.align		4
.L_15:
        /*0048*/ 	.byte	0x04, 0x17
        /*004a*/ 	.short	(.L_17 - .L_16)
.L_16:
        /*004c*/ 	.word	0x00000000
        /*0050*/ 	.short	0x0000
        /*0052*/ 	.short	0x0000
        /*0054*/ 	.byte	0x00, 0xf5, 0x21, 0x00


	//----- nvinfo : EIATTR_SPARSE_MMA_MASK
	.align		4
.L_17:
        /*0058*/ 	.byte	0x03, 0x50
        /*005a*/ 	.short	0x0000


	//----- nvinfo : EIATTR_MAXREG_COUNT
	.align		4
        /*005c*/ 	.byte	0x03, 0x1b
        /*005e*/ 	.short	0x00ff


	//----- nvinfo : EIATTR_NUM_BARRIERS
	.align		4
        /*0060*/ 	.byte	0x02, 0x4c
        /*0062*/ 	.byte	0x01
	.zero		1


	//----- nvinfo : EIATTR_MERCURY_ISA_VERSION
	.align		4
        /*0064*/ 	.byte	0x03, 0x5f
        /*0066*/ 	.short	0x0101


	//----- nvinfo : EIATTR_VRC_CTA_INIT_COUNT
	.align		4
        /*0068*/ 	.byte	0x02, 0x4a
	.zero		1
	.zero		1


	//----- nvinfo : EIATTR_EXIT_INSTR_OFFSETS
	.align		4
        /*006c*/ 	.byte	0x04, 0x1c
        /*006e*/ 	.short	(.L_19 - .L_18)


	//   ....[0]....
.L_18:
        /*0070*/ 	.word	0x000001b0


	//   ....[1]....
        /*0074*/ 	.word	0x00000540


	//----- nvinfo : EIATTR_CRS_STACK_SIZE
	.align		4
.L_19:
        /*0078*/ 	.byte	0x04, 0x1e
        /*007a*/ 	.short	(.L_21 - .L_20)
.L_20:
        /*007c*/ 	.word	0x00000000


	//----- nvinfo : EIATTR_CBANK_PARAM_SIZE
	.align		4
.L_21:
        /*0080*/ 	.byte	0x03, 0x19
        /*0082*/ 	.short	0x0020


	//----- nvinfo : EIATTR_PARAM_CBANK
	.align		4
        /*0084*/ 	.byte	0x04, 0x0a
        /*0086*/ 	.short	(.L_23 - .L_22)
	.align		4
.L_22:
        /*0088*/ 	.word	index@(.nv.constant0._Z17edge_parallel_bfsPiS_S_ii)
        /*008c*/ 	.short	0x0380
        /*008e*/ 	.short	0x0020


	//----- nvinfo : EIATTR_SW_WAR
	.align		4
.L_23:
        /*0090*/ 	.byte	0x04, 0x36
        /*0092*/ 	.short	(.L_25 - .L_24)
.L_24:
        /*0094*/ 	.word	0x00000008
.L_25:


//--------------------- .nv.callgraph             --------------------------
	.section	.nv.callgraph,"",@"SHT_CUDA_CALLGRAPH"
	.align	4
	.sectionentsize	8
	.align		4
        /*0000*/ 	.word	0x00000000
	.align		4
        /*0004*/ 	.word	0xffffffff
	.align		4
        /*0008*/ 	.word	0x00000000
	.align		4
        /*000c*/ 	.word	0xfffffffe
	.align		4
        /*0010*/ 	.word	0x00000000
	.align		4
        /*0014*/ 	.word	0xfffffffd
	.align		4
        /*0018*/ 	.word	0x00000000
	.align		4
        /*001c*/ 	.word	0xfffffffc


//--------------------- .text._Z17edge_parallel_bfsPiS_S_ii --------------------------
	.section	.text._Z17edge_parallel_bfsPiS_S_ii,"ax",@progbits
	.align	128
        .global         _Z17edge_parallel_bfsPiS_S_ii
        .type           _Z17edge_parallel_bfsPiS_S_ii,@function
        .size           _Z17edge_parallel_bfsPiS_S_ii,(.L_x_10 - _Z17edge_parallel_bfsPiS_S_ii)
        .other          _Z17edge_parallel_bfsPiS_S_ii,@"STO_CUDA_ENTRY STV_DEFAULT"
_Z17edge_parallel_bfsPiS_S_ii:
.text._Z17edge_parallel_bfsPiS_S_ii:
[----:B------:R-:W-:Y:S01]  /*0000*/  LDC R1, c[0x0][0x37c] ;  /* 0x0000df00ff017b82 */ /* 0x000fe20000000800 */
[----:B------:R-:W0:Y:S01]  /*0010*/  S2R R0, SR_TID.X ;  /* 0x0000000000007919 */ /* 0x000e220000002100 */
[----:B------:R-:W0:Y:S01]  /*0020*/  LDCU UR6, c[0x0][0x398] ;  /* 0x00007300ff0677ac */ /* 0x000e220008000800 */
[----:B------:R-:W-:Y:S01]  /*0030*/  BSSY.RECONVERGENT B0, `(.L_x_0) ;  /* 0x000000e000007945 */ /* 0x000fe20003800200 */
[----:B------:R-:W1:Y:S01]  /*0040*/  LDCU.64 UR8, c[0x0][0x358] ;  /* 0x00006b00ff0877ac */ /* 0x000e620008000a00 */
[C---:B0-----:R-:W-:Y:S02]  /*0050*/  ISETP.GE.AND P1, PT, R0.reuse, UR6, PT ;  /* 0x0000000600007c0c */ /* 0x041fe4000bf26270 */
[----:B------:R-:W-:-:S11]  /*0060*/  ISETP.NE.AND P0, PT, R0, RZ, PT ;  /* 0x000000ff0000720c */ /* 0x000fd60003f05270 */
[----:B-1----:R-:W-:Y:S05]  /*0070*/  @P1 BRA `(.L_x_1) ;  /* 0x0000000000241947 */ /* 0x002fea0003800000 */
[----:B------:R-:W0:Y:S01]  /*0080*/  LDC R6, c[0x0][0x360] ;  /* 0x0000d800ff067b82 */ /* 0x000e220000000800 */
[----:B------:R-:W-:Y:S02]  /*0090*/  IMAD.MOV.U32 R7, RZ, RZ, R0 ;  /* 0x000000ffff077224 */ /* 0x000fe400078e0000 */
[----:B------:R-:W-:-:S05]  /*00a0*/  IMAD.MOV.U32 R9, RZ, RZ, 0x3b9aca00 ;  /* 0x3b9aca00ff097424 */ /* 0x000fca00078e00ff */
[----:B------:R-:W1:Y:S02]  /*00b0*/  LDC.64 R4, c[0x0][0x380] ;  /* 0x0000e000ff047b82 */ /* 0x000e640000000a00 */
.L_x_2:
[----:B-1----:R-:W-:-:S04]  /*00c0*/  IMAD.WIDE R2, R7, 0x4, R4 ;  /* 0x0000000407027825 */ /* 0x002fc800078e0204 */
[----:B0-----:R-:W-:Y:S01]  /*00d0*/  IMAD.IADD R7, R6, 0x1, R7 ;  /* 0x0000000106077824 */ /* 0x001fe200078e0207 */
[----:B------:R2:W-:Y:S04]  /*00e0*/  STG.E desc[UR8][R2.64], R9 ;  /* 0x0000000902007986 */ /* 0x0005e8000c101908 */
[----:B------:R-:W-:-:S13]  /*00f0*/  ISETP.GE.AND P1, PT, R7, UR6, PT ;  /* 0x0000000607007c0c */ /* 0x000fda000bf26270 */
[----:B--2---:R-:W-:Y:S05]  /*0100*/  @!P1 BRA `(.L_x_2) ;  /* 0xfffffffc00ec9947 */ /* 0x004fea000383ffff */
.L_x_1:
[----:B------:R-:W-:Y:S05]  /*0110*/  BSYNC.RECONVERGENT B0 ;  /* 0x0000000000007941 */ /* 0x000fea0003800200 */
.L_x_0:
[----:B------:R-:W0:Y:S01]  /*0120*/  S2UR UR5, SR_CgaCtaId ;  /* 0x00000000000579c3 */ /* 0x000e220000008800 */
[----:B------:R-:W-:-:S07]  /*0130*/  UMOV UR4, 0x400 ;  /* 0x0000040000047882 */ /* 0x000fce0000000000 */
[----:B------:R-:W1:Y:S01]  /*0140*/  @!P0 LDC.64 R2, c[0x0][0x380] ;  /* 0x0000e000ff028b82 */ /* 0x000e620000000a00 */
[----:B0-----:R-:W-:Y:S01]  /*0150*/  ULEA UR4, UR5, UR4, 0x18 ;  /* 0x0000000405047291 */ /* 0x001fe2000f8ec0ff */
[----:B-1----:R-:W-:Y:S08]  /*0160*/  @!P0 STG.E desc[UR8][R2.64], RZ ;  /* 0x000000ff02008986 */ /* 0x002ff0000c101908 */
[----:B------:R-:W-:Y:S01]  /*0170*/  @!P0 STS.64 [UR4], RZ ;  /* 0x000000ffff008988 */ /* 0x000fe20008000a04 */
[----:B------:R-:W-:Y:S06]  /*0180*/  BAR.SYNC.DEFER_BLOCKING 0x0 ;  /* 0x0000000000007b1d */ /* 0x000fec0000010000 */
[----:B------:R-:W0:Y:S02]  /*0190*/  LDS R4, [UR4+0x4] ;  /* 0x00000404ff047984 */ /* 0x000e240008000800 */
[----:B0-----:R-:W-:-:S13]  /*01a0*/  ISETP.NE.AND P0, PT, R4, RZ, PT ;  /* 0x000000ff0400720c */ /* 0x001fda0003f05270 */
[----:B------:R-:W-:Y:S05]  /*01b0*/  @P0 EXIT ;  /* 0x000000000000094d */ /* 0x000fea0003800000 */
[----:B------:R-:W0:Y:S01]  /*01c0*/  LDCU UR4, c[0x0][0x39c] ;  /* 0x00007380ff0477ac */ /* 0x000e220008000800 */
[----:B------:R-:W1:Y:S01]  /*01d0*/  LDCU UR7, c[0x0][0x360] ;  /* 0x00006c00ff0777ac */ /* 0x000e620008000800 */
[----:B0-----:R-:W-:-:S12]  /*01e0*/  USHF.L.U32 UR4, UR4, 0x1, URZ ;  /* 0x0000000104047899 */ /* 0x001fd800080006ff */
.L_x_8:
[----:B------:R-:W-:Y:S01]  /*01f0*/  ISETP.NE.AND P0, PT, R0, RZ, PT ;  /* 0x000000ff0000720c */ /* 0x000fe20003f05270 */
[----:B------:R-:W-:-:S12]  /*0200*/  BSSY.RECONVERGENT B0, `(.L_x_3) ;  /* 0x0000028000007945 */ /* 0x000fd80003800200 */
[----:B0-----:R-:W0:Y:S01]  /*0210*/  @!P0 S2R R4, SR_CgaCtaId ;  /* 0x0000000000048919 */ /* 0x001e220000008800 */
[----:B------:R-:W-:Y:S01]  /*0220*/  @!P0 MOV R3, 0x400 ;  /* 0x0000040000038802 */ /* 0x000fe20000000f00 */
[----:B------:R-:W-:-:S03]  /*0230*/  @!P0 IMAD.MOV.U32 R2, RZ, RZ, 0x1 ;  /* 0x00000001ff028424 */ /* 0x000fc600078e00ff */
[----:B0-----:R-:W-:-:S05]  /*0240*/  @!P0 LEA R3, R4, R3, 0x18 ;  /* 0x0000000304038211 */ /* 0x001fca00078ec0ff */
[----:B------:R0:W-:Y:S01]  /*0250*/  @!P0 STS [R3+0x4], R2 ;  /* 0x0000040203008388 */ /* 0x0001e20000000800 */
[----:B------:R-:W-:Y:S01]  /*0260*/  BAR.SYNC.DEFER_BLOCKING 0x0 ;  /* 0x0000000000007b1d */ /* 0x000fe20000010000 */
[----:B------:R-:W-:-:S13]  /*0270*/  ISETP.GE.AND P0, PT, R0, UR4, PT ;  /* 0x0000000400007c0c */ /* 0x000fda000bf06270 */
[----:B0-----:R-:W-:Y:S05]  /*0280*/  @P0 BRA `(.L_x_4) ;  /* 0x00000000007c0947 */ /* 0x001fea0003800000 */
[----:B------:R-:W0:Y:S01]  /*0290*/  S2UR UR6, SR_CgaCtaId ;  /* 0x00000000000679c3 */ /* 0x000e220000008800 */
[----:B------:R-:W-:Y:S01]  /*02a0*/  UMOV UR5, 0x400 ;  /* 0x0000040000057882 */ /* 0x000fe20000000000 */
[----:B------:R-:W-:-:S06]  /*02b0*/  MOV R15, R0 ;  /* 0x00000000000f7202 */ /* 0x000fcc0000000f00 */
[----:B------:R-:W2:Y:S08]  /*02c0*/  LDC.64 R2, c[0x0][0x390] ;  /* 0x0000e400ff027b82 */ /* 0x000eb00000000a00 */
[----:B------:R-:W3:Y:S01]  /*02d0*/  LDC.64 R4, c[0x0][0x380] ;  /* 0x0000e000ff047b82 */ /* 0x000ee20000000a00 */
[----:B0-----:R-:W-:-:S07]  /*02e0*/  ULEA UR5, UR6, UR5, 0x18 ;  /* 0x0000000506057291 */ /* 0x001fce000f8ec0ff */
[----:B------:R-:W0:Y:S02]  /*02f0*/  LDC.64 R6, c[0x0][0x388] ;  /* 0x0000e200ff067b82 */ /* 0x000e240000000a00 */
[----:B------:R-:W4:Y:S02]  /*0300*/  LDS R12, [UR5] ;  /* 0x00000005ff0c7984 */ /* 0x000f240008000800 */
[----:B--234-:R-:W-:-:S07]  /*0310*/  VIADD R13, R12, 0x1 ;  /* 0x000000010c0d7836 */ /* 0x01cfce0000000000 */
.L_x_7:
[----:B0-----:R-:W-:-:S06]  /*0320*/  IMAD.WIDE R8, R15, 0x4, R6 ;  /* 0x000000040f087825 */ /* 0x001fcc00078e0206 */
[----:B------:R-:W2:Y:S02]  /*0330*/  LDG.E R9, desc[UR8][R8.64] ;  /* 0x0000000808097981 */ /* 0x000ea4000c1e1900 */
[----:B--2---:R-:W-:-:S06]  /*0340*/  IMAD.WIDE R10, R9, 0x4, R4 ;  /* 0x00000004090a7825 */ /* 0x004fcc00078e0204 */
[----:B------:R-:W2:Y:S01]  /*0350*/  LDG.E R11, desc[UR8][R10.64] ;  /* 0x000000080a0b7981 */ /* 0x000ea2000c1e1900 */
[----:B------:R-:W-:Y:S01]  /*0360*/  IMAD.MOV.U32 R17, RZ, RZ, R15 ;  /* 0x000000ffff117224 */ /* 0x000fe200078e000f */
[----:B-1----:R-:W-:Y:S01]  /*0370*/  IADD3 R15, PT, PT, R15, UR7, RZ ;  /* 0x000000070f0f7c10 */ /* 0x002fe2000fffe0ff */
[----:B------:R-:W-:Y:S03]  /*0380*/  BSSY.RECONVERGENT B1, `(.L_x_5) ;  /* 0x000000e000017945 */ /* 0x000fe60003800200 */
[----:B------:R-:W-:Y:S02]  /*0390*/  ISETP.GE.AND P0, PT, R15, UR4, PT ;  /* 0x000000040f007c0c */ /* 0x000fe4000bf06270 */
[----:B--2---:R-:W-:-:S13]  /*03a0*/  ISETP.NE.AND P1, PT, R11, R12, PT ;  /* 0x0000000c0b00720c */ /* 0x004fda0003f25270 */
[----:B------:R-:W-:Y:S05]  /*03b0*/  @P1 BRA `(.L_x_6) ;  /* 0x0000000000281947 */ /* 0x000fea0003800000 */
[----:B------:R-:W-:-:S06]  /*03c0*/  IMAD.WIDE R8, R17, 0x4, R2 ;  /* 0x0000000411087825 */ /* 0x000fcc00078e0202 */
[----:B------:R-:W2:Y:S01]  /*03d0*/  LDG.E R9, desc[UR8][R8.64] ;  /* 0x0000000808097981 */ /* 0x000ea2000c1e1900 */
[----:B------:R-:W0:Y:S01]  /*03e0*/  S2UR UR6, SR_CgaCtaId ;  /* 0x00000000000679c3 */ /* 0x000e220000008800 */
[----:B--2---:R-:W-:-:S05]  /*03f0*/  IMAD.WIDE R10, R9, 0x4, R4 ;  /* 0x00000004090a7825 */ /* 0x004fca00078e0204 */
[----:B------:R-:W2:Y:S01]  /*0400*/  LDG.E R14, desc[UR8][R10.64] ;  /* 0x000000080a0e7981 */ /* 0x000ea2000c1e1900 */
[----:B------:R-:W-:Y:S02]  /*0410*/  UMOV UR5, 0x400 ;  /* 0x0000040000057882 */ /* 0x000fe40000000000 */
[----:B0-----:R-:W-:-:S09]  /*0420*/  ULEA UR5, UR6, UR5, 0x18 ;  /* 0x0000000506057291 */ /* 0x001fd2000f8ec0ff */
[----:B------:R-:W-:Y:S01]  /*0430*/  STS [UR5+0x4], RZ ;  /* 0x000004ffff007988 */ /* 0x000fe20008000805 */
[----:B--2---:R-:W-:-:S13]  /*0440*/  ISETP.GT.AND P1, PT, R14, R13, PT ;  /* 0x0000000d0e00720c */ /* 0x004fda0003f24270 */
[----:B------:R0:W-:Y:S02]  /*0450*/  @P1 STG.E desc[UR8][R10.64], R13 ;  /* 0x0000000d0a001986 */ /* 0x0001e4000c101908 */
.L_x_6:
[----:B------:R-:W-:Y:S05]  /*0460*/  BSYNC.RECONVERGENT B1 ;  /* 0x0000000000017941 */ /* 0x000fea0003800200 */
.L_x_5:
[----:B------:R-:W-:Y:S05]  /*0470*/  @!P0 BRA `(.L_x_7) ;  /* 0xfffffffc00a88947 */ /* 0x000fea000383ffff */
.L_x_4:
[----:B-1----:R-:W-:Y:S05]  /*0480*/  BSYNC.RECONVERGENT B0 ;  /* 0x0000000000007941 */ /* 0x002fea0003800200 */
.L_x_3:
[----:B------:R-:W1:Y:S01]  /*0490*/  S2UR UR6, SR_CgaCtaId ;  /* 0x00000000000679c3 */ /* 0x000e620000008800 */
[----:B------:R-:W-:Y:S01]  /*04a0*/  ISETP.NE.AND P0, PT, R0, RZ, PT ;  /* 0x000000ff0000720c */ /* 0x000fe20003f05270 */
[----:B------:R-:W-:Y:S02]  /*04b0*/  UMOV UR5, 0x400 ;  /* 0x0000040000057882 */ /* 0x000fe40000000000 */
[----:B-1----:R-:W-:-:S10]  /*04c0*/  ULEA UR5, UR6, UR5, 0x18 ;  /* 0x0000000506057291 */ /* 0x002fd4000f8ec0ff */
[----:B------:R-:W1:Y:S02]  /*04d0*/  @!P0 LDS R2, [UR5] ;  /* 0x00000005ff028984 */ /* 0x000e640008000800 */
[----:B-1----:R-:W-:-:S05]  /*04e0*/  @!P0 VIADD R2, R2, 0x1 ;  /* 0x0000000102028836 */ /* 0x002fca0000000000 */
[----:B------:R-:W-:Y:S01]  /*04f0*/  @!P0 STS [UR5], R2 ;  /* 0x00000002ff008988 */ /* 0x000fe20008000805 */
[----:B------:R-:W-:Y:S06]  /*0500*/  BAR.SYNC.DEFER_BLOCKING 0x0 ;  /* 0x0000000000007b1d */ /* 0x000fec0000010000 */
[----:B------:R-:W1:Y:S02]  /*0510*/  LDS R3, [UR5+0x4] ;  /* 0x00000405ff037984 */ /* 0x000e640008000800 */
[----:B-1----:R-:W-:-:S13]  /*0520*/  ISETP.NE.AND P0, PT, R3, RZ, PT ;  /* 0x000000ff0300720c */ /* 0x002fda0003f05270 */
[----:B------:R-:W-:Y:S05]  /*0530*/  @!P0 BRA `(.L_x_8) ;  /* 0xfffffffc002c8947 */ /* 0x000fea000383ffff */
[----:B------:R-:W-:Y:S05]  /*0540*/  EXIT ;  /* 0x000000000000794d */ /* 0x000fea0003800000 */
.L_x_9:
[----:B------:R-:W-:-:S00]  /*0550*/  BRA `(.L_x_9) ;  /* 0xfffffffc00fc7947 */ /* 0x000fc0000383ffff */
[----:B------:R-:W-:-:S00]  /*0560*/  NOP ;  /* 0x0000000000007918 */ /* 0x000fc00000000000 */
        /* <DEDUP_REMOVED lines=9> */
.L_x_10:


//--------------------- .nv.shared._Z17edge_parallel_bfsPiS_S_ii --------------------------
	.section	.nv.shared._Z17edge_parallel_bfsPiS_S_ii,"aw",@nobits
	.sectionflags	@""
	.align	4
.nv.shared._Z17edge_parallel_bfsPiS_S_ii:
	.zero		1032


//--------------------- .nv.shared.reserved.0     --------------------------
	.section	.nv.shared.reserved.0,"aw",@nobits
	.weak		__nv_reservedSMEM_offset_0_alias
	.size		__nv_reservedSMEM_offset_0_alias, 0, 64
	.other		__nv_reservedSMEM_offset_0_alias,@"STO_CUDA_RESERVED_SHARED STV_DEFAULT"
__nv_reservedSMEM_offset_0_alias:
	.zero		0
	.zero		64


//--------------------- .nv.constant0._Z17edge_parallel_bfsPiS_S_ii --------------------------
	.section	.nv.constant0._Z17edge_parallel_bfsPiS_S_ii,"a",@progbits
	.sectionflags	@""
	.align	4
.nv.constant0._Z17edge_parallel_bfsPiS_S_ii:
	.zero		928


//--------------------- SYMBOLS --------------------------

	.type		.nv.reservedSmem.offset0,@object
	.size		.nv.reservedSmem.offset0,0x4
	.type		.nv.reservedSmem.cap,@object
	.size		.nv.reservedSmem.cap,0x4
